//
// Generated by NVIDIA NVVM Compiler
//
// Compiler Build ID: CL-36424714
// Cuda compilation tools, release 13.0, V13.0.88
// Based on NVVM 20.0.0
//

.version 9.0
.target sm_100
.address_size 64

	// .globl	_Z6addVecPfS_S_i
.global .align 1 .b8 _ZN34_INTERNAL_550ab324_4_k_cu_823ef1164cuda3std3__45__cpo5beginE[1];
.global .align 1 .b8 _ZN34_INTERNAL_550ab324_4_k_cu_823ef1164cuda3std3__45__cpo3endE[1];
.global .align 1 .b8 _ZN34_INTERNAL_550ab324_4_k_cu_823ef1164cuda3std3__45__cpo6cbeginE[1];
.global .align 1 .b8 _ZN34_INTERNAL_550ab324_4_k_cu_823ef1164cuda3std3__45__cpo4cendE[1];
.global .align 1 .b8 _ZN34_INTERNAL_550ab324_4_k_cu_823ef1164cuda3std3__45__cpo6rbeginE[1];
.global .align 1 .b8 _ZN34_INTERNAL_550ab324_4_k_cu_823ef1164cuda3std3__45__cpo4rendE[1];
.global .align 1 .b8 _ZN34_INTERNAL_550ab324_4_k_cu_823ef1164cuda3std3__45__cpo7crbeginE[1];
.global .align 1 .b8 _ZN34_INTERNAL_550ab324_4_k_cu_823ef1164cuda3std3__45__cpo5crendE[1];
.global .align 1 .b8 _ZN34_INTERNAL_550ab324_4_k_cu_823ef1164cuda3std3__419piecewise_constructE[1];
.global .align 1 .b8 _ZN34_INTERNAL_550ab324_4_k_cu_823ef1164cuda3std6ranges3__45__cpo4swapE[1];
.global .align 1 .b8 _ZN34_INTERNAL_550ab324_4_k_cu_823ef1164cuda3std6ranges3__45__cpo9iter_moveE[1];
.global .align 1 .b8 _ZN34_INTERNAL_550ab324_4_k_cu_823ef1164cuda3std6ranges3__45__cpo5beginE[1];
.global .align 1 .b8 _ZN34_INTERNAL_550ab324_4_k_cu_823ef1164cuda3std6ranges3__45__cpo3endE[1];
.global .align 1 .b8 _ZN34_INTERNAL_550ab324_4_k_cu_823ef1164cuda3std6ranges3__45__cpo6cbeginE[1];
.global .align 1 .b8 _ZN34_INTERNAL_550ab324_4_k_cu_823ef1164cuda3std6ranges3__45__cpo4cendE[1];
.global .align 1 .b8 _ZN34_INTERNAL_550ab324_4_k_cu_823ef1164cuda3std6ranges3__45__cpo7advanceE[1];
.global .align 1 .b8 _ZN34_INTERNAL_550ab324_4_k_cu_823ef1164cuda3std6ranges3__45__cpo9iter_swapE[1];
.global .align 1 .b8 _ZN34_INTERNAL_550ab324_4_k_cu_823ef1164cuda3std6ranges3__45__cpo4nextE[1];
.global .align 1 .b8 _ZN34_INTERNAL_550ab324_4_k_cu_823ef1164cuda3std6ranges3__45__cpo4prevE[1];
.global .align 1 .b8 _ZN34_INTERNAL_550ab324_4_k_cu_823ef1164cuda3std6ranges3__45__cpo4dataE[1];
.global .align 1 .b8 _ZN34_INTERNAL_550ab324_4_k_cu_823ef1164cuda3std6ranges3__45__cpo5cdataE[1];
.global .align 1 .b8 _ZN34_INTERNAL_550ab324_4_k_cu_823ef1164cuda3std6ranges3__45__cpo4sizeE[1];
.global .align 1 .b8 _ZN34_INTERNAL_550ab324_4_k_cu_823ef1164cuda3std6ranges3__45__cpo5ssizeE[1];
.global .align 1 .b8 _ZN34_INTERNAL_550ab324_4_k_cu_823ef1164cuda3std6ranges3__45__cpo8distanceE[1];

.visible .entry _Z6addVecPfS_S_i(
	.param .u64 .ptr .align 1 _Z6addVecPfS_S_i_param_0,
	.param .u64 .ptr .align 1 _Z6addVecPfS_S_i_param_1,
	.param .u64 .ptr .align 1 _Z6addVecPfS_S_i_param_2,
	.param .u32 _Z6addVecPfS_S_i_param_3
)
{
	.reg .pred 	%p<2>;
	.reg .b32 	%r<6>;
	.reg .b32 	%f<4>;
	.reg .b64 	%rd<11>;

	ld.param.u64 	%rd1, [_Z6addVecPfS_S_i_param_0];
	ld.param.u64 	%rd2, [_Z6addVecPfS_S_i_param_1];
	ld.param.u64 	%rd3, [_Z6addVecPfS_S_i_param_2];
	ld.param.u32 	%r2, [_Z6addVecPfS_S_i_param_3];
	mov.u32 	%r3, %tid.x;
	mov.u32 	%r4, %ntid.x;
	mov.u32 	%r5, %ctaid.x;
	mad.lo.s32 	%r1, %r4, %r5, %r3;
	setp.ge.s32 	%p1, %r1, %r2;
	@%p1 bra 	$L__BB0_2;
	cvta.to.global.u64 	%rd4, %rd1;
	cvta.to.global.u64 	%rd5, %rd2;
	cvta.to.global.u64 	%rd6, %rd3;
	mul.wide.s32 	%rd7, %r1, 4;
	add.s64 	%rd8, %rd4, %rd7;
	ld.global.f32 	%f1, [%rd8];
	add.s64 	%rd9, %rd5, %rd7;
	ld.global.f32 	%f2, [%rd9];
	add.f32 	%f3, %f1, %f2;
	add.s64 	%rd10, %rd6, %rd7;
	st.global.f32 	[%rd10], %f3;
$L__BB0_2:
	ret;

}


// ===== COMPILED SASS (sm_100) =====

	.target	sm_100

	.elftype	@"ET_EXEC"


//--------------------- .note.nv.tkinfo           --------------------------
	.section	.note.nv.tkinfo,"",@"SHT_NOTE"
	.sectionflags	@"SHF_NOTE_NV_TKINFO"
	.tkinfo
        /*0018*/ 	.word	0x00000002
        /*0030*/ 	.string	""
        /*0030*/ 	.string	"ptxas"
        /*0030*/ 	.string	"Cuda compilation tools, release 13.0, V13.0.88"
        /*0030*/ 	.string	"Build cuda_13.0.r13.0/compiler.36424714_0"
        /*0030*/ 	.string	"-arch sm_100 -m 64 "



//--------------------- .note.nv.cuinfo           --------------------------
	.section	.note.nv.cuinfo,"",@"SHT_NOTE"
	.sectionflags	@"SHF_NOTE_NV_CUINFO"
        /*0018*/ 	.short	0x0002
        /*001a*/ 	.short	0x0064
        /*001c*/ 	.short	0x0082
	.zero		2


//--------------------- .nv.info                  --------------------------
	.section	.nv.info,"",@"SHT_CUDA_INFO"
	.align	4


	//----- nvinfo : EIATTR_REGCOUNT
	.align		4
        /*0000*/ 	.byte	0x04, 0x2f
        /*0002*/ 	.short	(.L_25 - .L_24)
	.align		4
.L_24:
        /*0004*/ 	.word	index@(_Z6addVecPfS_S_i)
        /*0008*/ 	.word	0x0000000c


	//----- nvinfo : EIATTR_FRAME_SIZE
	.align		4
.L_25:
        /*000c*/ 	.byte	0x04, 0x11
        /*000e*/ 	.short	(.L_27 - .L_26)
	.align		4
.L_26:
        /*0010*/ 	.word	index@(_Z6addVecPfS_S_i)
        /*0014*/ 	.word	0x00000000


	//----- nvinfo : EIATTR_MIN_STACK_SIZE
	.align		4
.L_27:
        /*0018*/ 	.byte	0x04, 0x12
        /*001a*/ 	.short	(.L_29 - .L_28)
	.align		4
.L_28:
        /*001c*/ 	.word	index@(_Z6addVecPfS_S_i)
        /*0020*/ 	.word	0x00000000
.L_29:


//--------------------- .nv.compat                --------------------------
	.section	.nv.compat,"",@"SHT_CUDA_COMPAT_INFO"
	.align	4
        /*0000*/ 	.byte	0x02, 0x09, 0x00, 0x00, 0x02, 0x02, 0x01, 0x00, 0x02, 0x05, 0x05, 0x00, 0x03, 0x07, 0x01, 0x01
        /*0010*/ 	.byte	0x02, 0x03, 0x00, 0x00, 0x02, 0x06, 0x01, 0x00, 0x04, 0x0b, 0x08, 0x00, 0x09, 0x00, 0x00, 0x00
        /*0020*/ 	.byte	0x00, 0x00, 0x00, 0x00


//--------------------- .nv.info._Z6addVecPfS_S_i --------------------------
	.section	.nv.info._Z6addVecPfS_S_i,"",@"SHT_CUDA_INFO"
	.sectionflags	@""
	.align	4


	//----- nvinfo : EIATTR_CUDA_API_VERSION
	.align		4
        /*0000*/ 	.byte	0x04, 0x37
        /*0002*/ 	.short	(.L_31 - .L_30)
.L_30:
        /*0004*/ 	.word	0x00000082


	//----- nvinfo : EIATTR_KPARAM_INFO
	.align		4
.L_31:
        /*0008*/ 	.byte	0x04, 0x17
        /*000a*/ 	.short	(.L_33 - .L_32)
.L_32:
        /*000c*/ 	.word	0x00000000
        /*0010*/ 	.short	0x0003
        /*0012*/ 	.short	0x0018
        /*0014*/ 	.byte	0x00, 0xf0, 0x11, 0x00


	//----- nvinfo : EIATTR_KPARAM_INFO
	.align		4
.L_33:
        /*0018*/ 	.byte	0x04, 0x17
        /*001a*/ 	.short	(.L_35 - .L_34)
.L_34:
        /*001c*/ 	.word	0x00000000
        /*0020*/ 	.short	0x0002
        /*0022*/ 	.short	0x0010
        /*0024*/ 	.byte	0x00, 0xf5, 0x21, 0x00


	//----- nvinfo : EIATTR_KPARAM_INFO
	.align		4
.L_35:
        /*0028*/ 	.byte	0x04, 0x17
        /*002a*/ 	.short	(.L_37 - .L_36)
.L_36:
        /*002c*/ 	.word	0x00000000
        /*0030*/ 	.short	0x0001
        /*0032*/ 	.short	0x0008
        /*0034*/ 	.byte	0x00, 0xf5, 0x21, 0x00


	//----- nvinfo : EIATTR_KPARAM_INFO
	.align		4
.L_37:
        /*0038*/ 	.byte	0x04, 0x17
        /*003a*/ 	.short	(.L_39 - .L_38)
.L_38:
        /*003c*/ 	.word	0x00000000
        /*0040*/ 	.short	0x0000
        /*0042*/ 	.short	0x0000
        /*0044*/ 	.byte	0x00, 0xf5, 0x21, 0x00


	//----- nvinfo : EIATTR_SPARSE_MMA_MASK
	.align		4
.L_39:
        /*0048*/ 	.byte	0x03, 0x50
        /*004a*/ 	.short	0x0000


	//----- nvinfo : EIATTR_MAXREG_COUNT
	.align		4
        /*004c*/ 	.byte	0x03, 0x1b
        /*004e*/ 	.short	0x00ff


	//----- nvinfo : EIATTR_MERCURY_ISA_VERSION
	.align		4
        /*0050*/ 	.byte	0x03, 0x5f
        /*0052*/ 	.short	0x0101


	//----- nvinfo : EIATTR_VRC_CTA_INIT_COUNT
	.align		4
        /*0054*/ 	.byte	0x02, 0x4a
	.zero		1
	.zero		1


	//----- nvinfo : EIATTR_EXIT_INSTR_OFFSETS
	.align		4
        /*0058*/ 	.byte	0x04, 0x1c
        /*005a*/ 	.short	(.L_41 - .L_40)


	//   ....[0]....
.L_40:
        /*005c*/ 	.word	0x00000070


	//   ....[1]....
        /*0060*/ 	.word	0x00000130


	//----- nvinfo : EIATTR_CBANK_PARAM_SIZE
	.align		4
.L_41:
        /*0064*/ 	.byte	0x03, 0x19
        /*0066*/ 	.short	0x001c


	//----- nvinfo : EIATTR_PARAM_CBANK
	.align		4
        /*0068*/ 	.byte	0x04, 0x0a
        /*006a*/ 	.short	(.L_43 - .L_42)
	.align		4
.L_42:
        /*006c*/ 	.word	index@(.nv.constant0._Z6addVecPfS_S_i)
        /*0070*/ 	.short	0x0380
        /*0072*/ 	.short	0x001c


	//----- nvinfo : EIATTR_SW_WAR
	.align		4
.L_43:
        /*0074*/ 	.byte	0x04, 0x36
        /*0076*/ 	.short	(.L_45 - .L_44)
.L_44:
        /*0078*/ 	.word	0x00000008
.L_45:


//--------------------- .nv.callgraph             --------------------------
	.section	.nv.callgraph,"",@"SHT_CUDA_CALLGRAPH"
	.align	4
	.sectionentsize	8
	.align		4
        /*0000*/ 	.word	0x00000000
	.align		4
        /*0004*/ 	.word	0xffffffff
	.align		4
        /*0008*/ 	.word	0x00000000
	.align		4
        /*000c*/ 	.word	0xfffffffe
	.align		4
        /*0010*/ 	.word	0x00000000
	.align		4
        /*0014*/ 	.word	0xfffffffd
	.align		4
        /*0018*/ 	.word	0x00000000
	.align		4
        /*001c*/ 	.word	0xfffffffc


//--------------------- .nv.constant4             --------------------------
	.section	.nv.constant4,"a",@progbits
	.align	8
	.align		8
.nv.constant4:
        /*0000*/ 	.dword	_ZN34_INTERNAL_550ab324_4_k_cu_823ef1164cuda3std3__45__cpo5beginE
	.align		8
        /*0008*/ 	.dword	_ZN34_INTERNAL_550ab324_4_k_cu_823ef1164cuda3std3__45__cpo3endE
	.align		8
        /*0010*/ 	.dword	_ZN34_INTERNAL_550ab324_4_k_cu_823ef1164cuda3std3__45__cpo6cbeginE
	.align		8
        /*0018*/ 	.dword	_ZN34_INTERNAL_550ab324_4_k_cu_823ef1164cuda3std3__45__cpo4cendE
	.align		8
        /*0020*/ 	.dword	_ZN34_INTERNAL_550ab324_4_k_cu_823ef1164cuda3std3__45__cpo6rbeginE
	.align		8
        /*0028*/ 	.dword	_ZN34_INTERNAL_550ab324_4_k_cu_823ef1164cuda3std3__45__cpo4rendE
	.align		8
        /*0030*/ 	.dword	_ZN34_INTERNAL_550ab324_4_k_cu_823ef1164cuda3std3__45__cpo7crbeginE
	.align		8
        /*0038*/ 	.dword	_ZN34_INTERNAL_550ab324_4_k_cu_823ef1164cuda3std3__45__cpo5crendE
	.align		8
        /*0040*/ 	.dword	_ZN34_INTERNAL_550ab324_4_k_cu_823ef1164cuda3std3__419piecewise_constructE
	.align		8
        /*0048*/ 	.dword	_ZN34_INTERNAL_550ab324_4_k_cu_823ef1164cuda3std6ranges3__45__cpo4swapE
	.align		8
        /*0050*/ 	.dword	_ZN34_INTERNAL_550ab324_4_k_cu_823ef1164cuda3std6ranges3__45__cpo9iter_moveE
	.align		8
        /*0058*/ 	.dword	_ZN34_INTERNAL_550ab324_4_k_cu_823ef1164cuda3std6ranges3__45__cpo5beginE
	.align		8
        /*0060*/ 	.dword	_ZN34_INTERNAL_550ab324_4_k_cu_823ef1164cuda3std6ranges3__45__cpo3endE
	.align		8
        /*0068*/ 	.dword	_ZN34_INTERNAL_550ab324_4_k_cu_823ef1164cuda3std6ranges3__45__cpo6cbeginE
	.align		8
        /*0070*/ 	.dword	_ZN34_INTERNAL_550ab324_4_k_cu_823ef1164cuda3std6ranges3__45__cpo4cendE
	.align		8
        /*0078*/ 	.dword	_ZN34_INTERNAL_550ab324_4_k_cu_823ef1164cuda3std6ranges3__45__cpo7advanceE
	.align		8
        /*0080*/ 	.dword	_ZN34_INTERNAL_550ab324_4_k_cu_823ef1164cuda3std6ranges3__45__cpo9iter_swapE
	.align		8
        /*0088*/ 	.dword	_ZN34_INTERNAL_550ab324_4_k_cu_823ef1164cuda3std6ranges3__45__cpo4nextE
	.align		8
        /*0090*/ 	.dword	_ZN34_INTERNAL_550ab324_4_k_cu_823ef1164cuda3std6ranges3__45__cpo4prevE
	.align		8
        /*0098*/ 	.dword	_ZN34_INTERNAL_550ab324_4_k_cu_823ef1164cuda3std6ranges3__45__cpo4dataE
	.align		8
        /*00a0*/ 	.dword	_ZN34_INTERNAL_550ab324_4_k_cu_823ef1164cuda3std6ranges3__45__cpo5cdataE
	.align		8
        /*00a8*/ 	.dword	_ZN34_INTERNAL_550ab324_4_k_cu_823ef1164cuda3std6ranges3__45__cpo4sizeE
	.align		8
        /*00b0*/ 	.dword	_ZN34_INTERNAL_550ab324_4_k_cu_823ef1164cuda3std6ranges3__45__cpo5ssizeE
	.align		8
        /*00b8*/ 	.dword	_ZN34_INTERNAL_550ab324_4_k_cu_823ef1164cuda3std6ranges3__45__cpo8distanceE


//--------------------- .text._Z6addVecPfS_S_i    --------------------------
	.section	.text._Z6addVecPfS_S_i,"ax",@progbits
	.align	128
        .global         _Z6addVecPfS_S_i
        .type           _Z6addVecPfS_S_i,@function
        .size           _Z6addVecPfS_S_i,(.L_x_1 - _Z6addVecPfS_S_i)
        .other          _Z6addVecPfS_S_i,@"STO_CUDA_ENTRY STV_DEFAULT"
_Z6addVecPfS_S_i:
.text._Z6addVecPfS_S_i:
[----:B------:R-:W-:Y:S01]  /*0000*/  LDC R1, c[0x0][0x37c] ;  /* 0x0000df00ff017b82 */ /* 0x000fe20000000800 */
[----:B------:R-:W0:Y:S01]  /*0010*/  S2R R9, SR_TID.X ;  /* 0x0000000000097919 */ /* 0x000e220000002100 */
[----:B------:R-:W0:Y:S01]  /*0020*/  LDCU UR4, c[0x0][0x360] ;  /* 0x00006c00ff0477ac */ /* 0x000e220008000800 */
[----:B------:R-:W0:Y:S01]  /*0030*/  S2R R0, SR_CTAID.X ;  /* 0x0000000000007919 */ /* 0x000e220000002500 */
[----:B------:R-:W1:Y:S01]  /*0040*/  LDCU UR5, c[0x0][0x398] ;  /* 0x00007300ff0577ac */ /* 0x000e620008000800 */
[----:B0-----:R-:W-:-:S05]  /*0050*/  IMAD R9, R0, UR4, R9 ;  /* 0x0000000400097c24 */ /* 0x001fca000f8e0209 */
[----:B-1----:R-:W-:-:S13]  /*0060*/  ISETP.GE.AND P0, PT, R9, UR5, PT ;  /* 0x0000000509007c0c */ /* 0x002fda000bf06270 */
[----:B------:R-:W-:Y:S05]  /*0070*/  @P0 EXIT ;  /* 0x000000000000094d */ /* 0x000fea0003800000 */
[----:B------:R-:W0:Y:S01]  /*0080*/  LDC.64 R2, c[0x0][0x380] ;  /* 0x0000e000ff027b82 */ /* 0x000e220000000a00 */
[----:B------:R-:W1:Y:S07]  /*0090*/  LDCU.64 UR4, c[0x0][0x358] ;  /* 0x00006b00ff0477ac */ /* 0x000e6e0008000a00 */
[----:B------:R-:W2:Y:S08]  /*00a0*/  LDC.64 R4, c[0x0][0x388] ;  /* 0x0000e200ff047b82 */ /* 0x000eb00000000a00 */
[----:B------:R-:W3:Y:S01]  /*00b0*/  LDC.64 R6, c[0x0][0x390] ;  /* 0x0000e400ff067b82 */ /* 0x000ee20000000a00 */
[----:B0-----:R-:W-:-:S06]  /*00c0*/  IMAD.WIDE R2, R9, 0x4, R2 ;  /* 0x0000000409027825 */ /* 0x001fcc00078e0202 */
[----:B-1----:R-:W4:Y:S01]  /*00d0*/  LDG.E R2, desc[UR4][R2.64] ;  /* 0x0000000402027981 */ /* 0x002f22000c1e1900 */
[----:B--2---:R-:W-:-:S06]  /*00e0*/  IMAD.WIDE R4, R9, 0x4, R4 ;  /* 0x0000000409047825 */ /* 0x004fcc00078e0204 */
[----:B------:R-:W4:Y:S01]  /*00f0*/  LDG.E R5, desc[UR4][R4.64] ;  /* 0x0000000404057981 */ /* 0x000f22000c1e1900 */
[----:B---3--:R-:W-:-:S04]  /*0100*/  IMAD.WIDE R6, R9, 0x4, R6 ;  /* 0x0000000409067825 */ /* 0x008fc800078e0206 */
[----:B----4-:R-:W-:-:S05]  /*0110*/  FADD R9, R2, R5 ;  /* 0x0000000502097221 */ /* 0x010fca0000000000 */
[----:B------:R-:W-:Y:S01]  /*0120*/  STG.E desc[UR4][R6.64], R9 ;  /* 0x0000000906007986 */ /* 0x000fe2000c101904 */
[----:B------:R-:W-:Y:S05]  /*0130*/  EXIT ;  /* 0x000000000000794d */ /* 0x000fea0003800000 */
.L_x_0:
[----:B------:R-:W-:-:S00]  /*0140*/  BRA `(.L_x_0) ;  /* 0xfffffffc00fc7947 */ /* 0x000fc0000383ffff */
[----:B------:R-:W-:-:S00]  /*0150*/  NOP ;  /* 0x0000000000007918 */ /* 0x000fc00000000000 */
        /* <DEDUP_REMOVED lines=10> */
.L_x_1:


//--------------------- .nv.shared.reserved.0     --------------------------
	.section	.nv.shared.reserved.0,"aw",@nobits
	.weak		__nv_reservedSMEM_offset_0_alias
	.size		__nv_reservedSMEM_offset_0_alias, 0, 64
	.other		__nv_reservedSMEM_offset_0_alias,@"STO_CUDA_RESERVED_SHARED STV_DEFAULT"
__nv_reservedSMEM_offset_0_alias:
	.zero		0
	.zero		64


//--------------------- .nv.global                --------------------------
	.section	.nv.global,"aw",@nobits
.nv.global:
	.type		_ZN34_INTERNAL_550ab324_4_k_cu_823ef1164cuda3std3__45__cpo6cbeginE,@object
	.size		_ZN34_INTERNAL_550ab324_4_k_cu_823ef1164cuda3std3__45__cpo6cbeginE,(_ZN34_INTERNAL_550ab324_4_k_cu_823ef1164cuda3std6ranges3__45__cpo4prevE - _ZN34_INTERNAL_550ab324_4_k_cu_823ef1164cuda3std3__45__cpo6cbeginE)
_ZN34_INTERNAL_550ab324_4_k_cu_823ef1164cuda3std3__45__cpo6cbeginE:
	.zero		1
	.type		_ZN34_INTERNAL_550ab324_4_k_cu_823ef1164cuda3std6ranges3__45__cpo4prevE,@object
	.size		_ZN34_INTERNAL_550ab324_4_k_cu_823ef1164cuda3std6ranges3__45__cpo4prevE,(_ZN34_INTERNAL_550ab324_4_k_cu_823ef1164cuda3std6ranges3__45__cpo9iter_moveE - _ZN34_INTERNAL_550ab324_4_k_cu_823ef1164cuda3std6ranges3__45__cpo4prevE)
_ZN34_INTERNAL_550ab324_4_k_cu_823ef1164cuda3std6ranges3__45__cpo4prevE:
	.zero		1
	.type		_ZN34_INTERNAL_550ab324_4_k_cu_823ef1164cuda3std6ranges3__45__cpo9iter_moveE,@object
	.size		_ZN34_INTERNAL_550ab324_4_k_cu_823ef1164cuda3std6ranges3__45__cpo9iter_moveE,(_ZN34_INTERNAL_550ab324_4_k_cu_823ef1164cuda3std3__45__cpo7crbeginE - _ZN34_INTERNAL_550ab324_4_k_cu_823ef1164cuda3std6ranges3__45__cpo9iter_moveE)
_ZN34_INTERNAL_550ab324_4_k_cu_823ef1164cuda3std6ranges3__45__cpo9iter_moveE:
	.zero		1
	.type		_ZN34_INTERNAL_550ab324_4_k_cu_823ef1164cuda3std3__45__cpo7crbeginE,@object
	.size		_ZN34_INTERNAL_550ab324_4_k_cu_823ef1164cuda3std3__45__cpo7crbeginE,(_ZN34_INTERNAL_550ab324_4_k_cu_823ef1164cuda3std6ranges3__45__cpo5ssizeE - _ZN34_INTERNAL_550ab324_4_k_cu_823ef1164cuda3std3__45__cpo7crbeginE)
_ZN34_INTERNAL_550ab324_4_k_cu_823ef1164cuda3std3__45__cpo7crbeginE:
	.zero		1
	.type		_ZN34_INTERNAL_550ab324_4_k_cu_823ef1164cuda3std6ranges3__45__cpo5ssizeE,@object
	.size		_ZN34_INTERNAL_550ab324_4_k_cu_823ef1164cuda3std6ranges3__45__cpo5ssizeE,(_ZN34_INTERNAL_550ab324_4_k_cu_823ef1164cuda3std6ranges3__45__cpo4cendE - _ZN34_INTERNAL_550ab324_4_k_cu_823ef1164cuda3std6ranges3__45__cpo5ssizeE)
_ZN34_INTERNAL_550ab324_4_k_cu_823ef1164cuda3std6ranges3__45__cpo5ssizeE:
	.zero		1
	.type		_ZN34_INTERNAL_550ab324_4_k_cu_823ef1164cuda3std6ranges3__45__cpo4cendE,@object
	.size		_ZN34_INTERNAL_550ab324_4_k_cu_823ef1164cuda3std6ranges3__45__cpo4cendE,(_ZN34_INTERNAL_550ab324_4_k_cu_823ef1164cuda3std3__45__cpo5beginE - _ZN34_INTERNAL_550ab324_4_k_cu_823ef1164cuda3std6ranges3__45__cpo4cendE)
_ZN34_INTERNAL_550ab324_4_k_cu_823ef1164cuda3std6ranges3__45__cpo4cendE:
	.zero		1
	.type		_ZN34_INTERNAL_550ab324_4_k_cu_823ef1164cuda3std3__45__cpo5beginE,@object
	.size		_ZN34_INTERNAL_550ab324_4_k_cu_823ef1164cuda3std3__45__cpo5beginE,(_ZN34_INTERNAL_550ab324_4_k_cu_823ef1164cuda3std6ranges3__45__cpo9iter_swapE - _ZN34_INTERNAL_550ab324_4_k_cu_823ef1164cuda3std3__45__cpo5beginE)
_ZN34_INTERNAL_550ab324_4_k_cu_823ef1164cuda3std3__45__cpo5beginE:
	.zero		1
	.type		_ZN34_INTERNAL_550ab324_4_k_cu_823ef1164cuda3std6ranges3__45__cpo9iter_swapE,@object
	.size		_ZN34_INTERNAL_550ab324_4_k_cu_823ef1164cuda3std6ranges3__45__cpo9iter_swapE,(_ZN34_INTERNAL_550ab324_4_k_cu_823ef1164cuda3std3__419piecewise_constructE - _ZN34_INTERNAL_550ab324_4_k_cu_823ef1164cuda3std6ranges3__45__cpo9iter_swapE)
_ZN34_INTERNAL_550ab324_4_k_cu_823ef1164cuda3std6ranges3__45__cpo9iter_swapE:
	.zero		1
	.type		_ZN34_INTERNAL_550ab324_4_k_cu_823ef1164cuda3std3__419piecewise_constructE,@object
	.size		_ZN34_INTERNAL_550ab324_4_k_cu_823ef1164cuda3std3__419piecewise_constructE,(_ZN34_INTERNAL_550ab324_4_k_cu_823ef1164cuda3std3__45__cpo6rbeginE - _ZN34_INTERNAL_550ab324_4_k_cu_823ef1164cuda3std3__419piecewise_constructE)
_ZN34_INTERNAL_550ab324_4_k_cu_823ef1164cuda3std3__419piecewise_constructE:
	.zero		1
	.type		_ZN34_INTERNAL_550ab324_4_k_cu_823ef1164cuda3std3__45__cpo6rbeginE,@object
	.size		_ZN34_INTERNAL_550ab324_4_k_cu_823ef1164cuda3std3__45__cpo6rbeginE,(_ZN34_INTERNAL_550ab324_4_k_cu_823ef1164cuda3std6ranges3__45__cpo5cdataE - _ZN34_INTERNAL_550ab324_4_k_cu_823ef1164cuda3std3__45__cpo6rbeginE)
_ZN34_INTERNAL_550ab324_4_k_cu_823ef1164cuda3std3__45__cpo6rbeginE:
	.zero		1
	.type		_ZN34_INTERNAL_550ab324_4_k_cu_823ef1164cuda3std6ranges3__45__cpo5cdataE,@object
	.size		_ZN34_INTERNAL_550ab324_4_k_cu_823ef1164cuda3std6ranges3__45__cpo5cdataE,(_ZN34_INTERNAL_550ab324_4_k_cu_823ef1164cuda3std6ranges3__45__cpo3endE - _ZN34_INTERNAL_550ab324_4_k_cu_823ef1164cuda3std6ranges3__45__cpo5cdataE)
_ZN34_INTERNAL_550ab324_4_k_cu_823ef1164cuda3std6ranges3__45__cpo5cdataE:
	.zero		1
	.type		_ZN34_INTERNAL_550ab324_4_k_cu_823ef1164cuda3std6ranges3__45__cpo3endE,@object
	.size		_ZN34_INTERNAL_550ab324_4_k_cu_823ef1164cuda3std6ranges3__45__cpo3endE,(_ZN34_INTERNAL_550ab324_4_k_cu_823ef1164cuda3std3__45__cpo4cendE - _ZN34_INTERNAL_550ab324_4_k_cu_823ef1164cuda3std6ranges3__45__cpo3endE)
_ZN34_INTERNAL_550ab324_4_k_cu_823ef1164cuda3std6ranges3__45__cpo3endE:
	.zero		1
	.type		_ZN34_INTERNAL_550ab324_4_k_cu_823ef1164cuda3std3__45__cpo4cendE,@object
	.size		_ZN34_INTERNAL_550ab324_4_k_cu_823ef1164cuda3std3__45__cpo4cendE,(_ZN34_INTERNAL_550ab324_4_k_cu_823ef1164cuda3std6ranges3__45__cpo4dataE - _ZN34_INTERNAL_550ab324_4_k_cu_823ef1164cuda3std3__45__cpo4cendE)
_ZN34_INTERNAL_550ab324_4_k_cu_823ef1164cuda3std3__45__cpo4cendE:
	.zero		1
	.type		_ZN34_INTERNAL_550ab324_4_k_cu_823ef1164cuda3std6ranges3__45__cpo4dataE,@object
	.size		_ZN34_INTERNAL_550ab324_4_k_cu_823ef1164cuda3std6ranges3__45__cpo4dataE,(_ZN34_INTERNAL_550ab324_4_k_cu_823ef1164cuda3std6ranges3__45__cpo5beginE - _ZN34_INTERNAL_550ab324_4_k_cu_823ef1164cuda3std6ranges3__45__cpo4dataE)
_ZN34_INTERNAL_550ab324_4_k_cu_823ef1164cuda3std6ranges3__45__cpo4dataE:
	.zero		1
	.type		_ZN34_INTERNAL_550ab324_4_k_cu_823ef1164cuda3std6ranges3__45__cpo5beginE,@object
	.size		_ZN34_INTERNAL_550ab324_4_k_cu_823ef1164cuda3std6ranges3__45__cpo5beginE,(_ZN34_INTERNAL_550ab324_4_k_cu_823ef1164cuda3std3__45__cpo5crendE - _ZN34_INTERNAL_550ab324_4_k_cu_823ef1164cuda3std6ranges3__45__cpo5beginE)
_ZN34_INTERNAL_550ab324_4_k_cu_823ef1164cuda3std6ranges3__45__cpo5beginE:
	.zero		1
	.type		_ZN34_INTERNAL_550ab324_4_k_cu_823ef1164cuda3std3__45__cpo5crendE,@object
	.size		_ZN34_INTERNAL_550ab324_4_k_cu_823ef1164cuda3std3__45__cpo5crendE,(_ZN34_INTERNAL_550ab324_4_k_cu_823ef1164cuda3std6ranges3__45__cpo8distanceE - _ZN34_INTERNAL_550ab324_4_k_cu_823ef1164cuda3std3__45__cpo5crendE)
_ZN34_INTERNAL_550ab324_4_k_cu_823ef1164cuda3std3__45__cpo5crendE:
	.zero		1
	.type		_ZN34_INTERNAL_550ab324_4_k_cu_823ef1164cuda3std6ranges3__45__cpo8distanceE,@object
	.size		_ZN34_INTERNAL_550ab324_4_k_cu_823ef1164cuda3std6ranges3__45__cpo8distanceE,(_ZN34_INTERNAL_550ab324_4_k_cu_823ef1164cuda3std6ranges3__45__cpo7advanceE - _ZN34_INTERNAL_550ab324_4_k_cu_823ef1164cuda3std6ranges3__45__cpo8distanceE)
_ZN34_INTERNAL_550ab324_4_k_cu_823ef1164cuda3std6ranges3__45__cpo8distanceE:
	.zero		1
	.type		_ZN34_INTERNAL_550ab324_4_k_cu_823ef1164cuda3std6ranges3__45__cpo7advanceE,@object
	.size		_ZN34_INTERNAL_550ab324_4_k_cu_823ef1164cuda3std6ranges3__45__cpo7advanceE,(_ZN34_INTERNAL_550ab324_4_k_cu_823ef1164cuda3std3__45__cpo3endE - _ZN34_INTERNAL_550ab324_4_k_cu_823ef1164cuda3std6ranges3__45__cpo7advanceE)
_ZN34_INTERNAL_550ab324_4_k_cu_823ef1164cuda3std6ranges3__45__cpo7advanceE:
	.zero		1
	.type		_ZN34_INTERNAL_550ab324_4_k_cu_823ef1164cuda3std3__45__cpo3endE,@object
	.size		_ZN34_INTERNAL_550ab324_4_k_cu_823ef1164cuda3std3__45__cpo3endE,(_ZN34_INTERNAL_550ab324_4_k_cu_823ef1164cuda3std6ranges3__45__cpo4nextE - _ZN34_INTERNAL_550ab324_4_k_cu_823ef1164cuda3std3__45__cpo3endE)
_ZN34_INTERNAL_550ab324_4_k_cu_823ef1164cuda3std3__45__cpo3endE:
	.zero		1
	.type		_ZN34_INTERNAL_550ab324_4_k_cu_823ef1164cuda3std6ranges3__45__cpo4nextE,@object
	.size		_ZN34_INTERNAL_550ab324_4_k_cu_823ef1164cuda3std6ranges3__45__cpo4nextE,(_ZN34_INTERNAL_550ab324_4_k_cu_823ef1164cuda3std6ranges3__45__cpo4swapE - _ZN34_INTERNAL_550ab324_4_k_cu_823ef1164cuda3std6ranges3__45__cpo4nextE)
_ZN34_INTERNAL_550ab324_4_k_cu_823ef1164cuda3std6ranges3__45__cpo4nextE:
	.zero		1
	.type		_ZN34_INTERNAL_550ab324_4_k_cu_823ef1164cuda3std6ranges3__45__cpo4swapE,@object
	.size		_ZN34_INTERNAL_550ab324_4_k_cu_823ef1164cuda3std6ranges3__45__cpo4swapE,(_ZN34_INTERNAL_550ab324_4_k_cu_823ef1164cuda3std3__45__cpo4rendE - _ZN34_INTERNAL_550ab324_4_k_cu_823ef1164cuda3std6ranges3__45__cpo4swapE)
_ZN34_INTERNAL_550ab324_4_k_cu_823ef1164cuda3std6ranges3__45__cpo4swapE:
	.zero		1
	.type		_ZN34_INTERNAL_550ab324_4_k_cu_823ef1164cuda3std3__45__cpo4rendE,@object
	.size		_ZN34_INTERNAL_550ab324_4_k_cu_823ef1164cuda3std3__45__cpo4rendE,(_ZN34_INTERNAL_550ab324_4_k_cu_823ef1164cuda3std6ranges3__45__cpo4sizeE - _ZN34_INTERNAL_550ab324_4_k_cu_823ef1164cuda3std3__45__cpo4rendE)
_ZN34_INTERNAL_550ab324_4_k_cu_823ef1164cuda3std3__45__cpo4rendE:
	.zero		1
	.type		_ZN34_INTERNAL_550ab324_4_k_cu_823ef1164cuda3std6ranges3__45__cpo4sizeE,@object
	.size		_ZN34_INTERNAL_550ab324_4_k_cu_823ef1164cuda3std6ranges3__45__cpo4sizeE,(_ZN34_INTERNAL_550ab324_4_k_cu_823ef1164cuda3std6ranges3__45__cpo6cbeginE - _ZN34_INTERNAL_550ab324_4_k_cu_823ef1164cuda3std6ranges3__45__cpo4sizeE)
_ZN34_INTERNAL_550ab324_4_k_cu_823ef1164cuda3std6ranges3__45__cpo4sizeE:
	.zero		1
	.type		_ZN34_INTERNAL_550ab324_4_k_cu_823ef1164cuda3std6ranges3__45__cpo6cbeginE,@object
	.size		_ZN34_INTERNAL_550ab324_4_k_cu_823ef1164cuda3std6ranges3__45__cpo6cbeginE,(.L_13 - _ZN34_INTERNAL_550ab324_4_k_cu_823ef1164cuda3std6ranges3__45__cpo6cbeginE)
_ZN34_INTERNAL_550ab324_4_k_cu_823ef1164cuda3std6ranges3__45__cpo6cbeginE:
	.zero		1
.L_13:


//--------------------- .nv.constant0._Z6addVecPfS_S_i --------------------------
	.section	.nv.constant0._Z6addVecPfS_S_i,"a",@progbits
	.sectionflags	@""
	.align	4
.nv.constant0._Z6addVecPfS_S_i:
	.zero		924


//--------------------- SYMBOLS --------------------------

	.type		.nv.reservedSmem.offset0,@object
	.size		.nv.reservedSmem.offset0,0x4
